	.headerflags	@"EF_CUDA_TEXMODE_UNIFIED EF_CUDA_64BIT_ADDRESS EF_CUDA_ACCELERATORS EF_CUDA_SM90 EF_CUDA_VIRTUAL_SM(EF_CUDA_SM90)"
	.elftype	@"ET_EXEC"


//--------------------- .nv.info                  --------------------------
	.section	.nv.info,"",@"SHT_CUDA_INFO"
	.align	4


	//----- nvinfo : EIATTR_REGCOUNT
	.align		4
        /*0000*/ 	.byte	0x04, 0x2f
        /*0002*/ 	.short	(.L_1 - .L_0)
	.align		4
.L_0:
        /*0004*/ 	.word	index@(triton_poi_fused_convolution_78)
        /*0008*/ 	.word	0x0000000c


	//----- nvinfo : EIATTR_MIN_STACK_SIZE
	.align		4
.L_1:
        /*000c*/ 	.byte	0x04, 0x12
        /*000e*/ 	.short	(.L_3 - .L_2)
	.align		4
.L_2:
        /*0010*/ 	.word	index@(triton_poi_fused_convolution_78)
        /*0014*/ 	.word	0x00000000


	//----- nvinfo : EIATTR_FRAME_SIZE
	.align		4
.L_3:
        /*0018*/ 	.byte	0x04, 0x11
        /*001a*/ 	.short	(.L_5 - .L_4)
	.align		4
.L_4:
        /*001c*/ 	.word	index@(triton_poi_fused_convolution_78)
        /*0020*/ 	.word	0x00000000


	//----- nvinfo : EIATTR_MIN_STACK_SIZE
	.align		4
.L_5:
        /*0024*/ 	.byte	0x04, 0x12
        /*0026*/ 	.short	(.L_7 - .L_6)
	.align		4
.L_6:
        /*0028*/ 	.word	index@(triton_poi_fused_convolution_78)
        /*002c*/ 	.word	0x00000000
.L_7:


//--------------------- .nv.info.triton_poi_fused_convolution_78 --------------------------
	.section	.nv.info.triton_poi_fused_convolution_78,"",@"SHT_CUDA_INFO"
	.sectionflags	@""
	.align	4


	//----- nvinfo : EIATTR_CUDA_API_VERSION
	.align		4
        /*0000*/ 	.byte	0x04, 0x37
        /*0002*/ 	.short	(.L_9 - .L_8)
.L_8:
        /*0004*/ 	.word	0x0000007c


	//----- nvinfo : EIATTR_KPARAM_INFO
	.align		4
.L_9:
        /*0008*/ 	.byte	0x04, 0x17
        /*000a*/ 	.short	(.L_11 - .L_10)
.L_10:
        /*000c*/ 	.word	0x00000000
        /*0010*/ 	.short	0x0002
        /*0012*/ 	.short	0x0010
        /*0014*/ 	.byte	0x00, 0xf0, 0x11, 0x00


	//----- nvinfo : EIATTR_KPARAM_INFO
	.align		4
.L_11:
        /*0018*/ 	.byte	0x04, 0x17
        /*001a*/ 	.short	(.L_13 - .L_12)
.L_12:
        /*001c*/ 	.word	0x00000000
        /*0020*/ 	.short	0x0001
        /*0022*/ 	.short	0x0008
        /*0024*/ 	.byte	0x00, 0xf4, 0x21, 0x00


	//----- nvinfo : EIATTR_KPARAM_INFO
	.align		4
.L_13:
        /*0028*/ 	.byte	0x04, 0x17
        /*002a*/ 	.short	(.L_15 - .L_14)
.L_14:
        /*002c*/ 	.word	0x00000000
        /*0030*/ 	.short	0x0000
        /*0032*/ 	.short	0x0000
        /*0034*/ 	.byte	0x00, 0xf4, 0x21, 0x00


	//----- nvinfo : EIATTR_SPARSE_MMA_MASK
	.align		4
.L_15:
        /*0038*/ 	.byte	0x03, 0x50
        /*003a*/ 	.short	0x0000


	//----- nvinfo : EIATTR_MAXREG_COUNT
	.align		4
        /*003c*/ 	.byte	0x03, 0x1b
        /*003e*/ 	.short	0x00ff


	//----- nvinfo : EIATTR_EXIT_INSTR_OFFSETS
	.align		4
        /*0040*/ 	.byte	0x04, 0x1c
        /*0042*/ 	.short	(.L_17 - .L_16)


	//   ....[0]....
.L_16:
        /*0044*/ 	.word	0x00000180


	//----- nvinfo : EIATTR_REQNTID
	.align		4
.L_17:
        /*0048*/ 	.byte	0x04, 0x10
        /*004a*/ 	.short	(.L_19 - .L_18)
.L_18:
        /*004c*/ 	.word	0x00000080
        /*0050*/ 	.word	0x00000001
        /*0054*/ 	.word	0x00000001


	//----- nvinfo : EIATTR_CBANK_PARAM_SIZE
	.align		4
.L_19:
        /*0058*/ 	.byte	0x03, 0x19
        /*005a*/ 	.short	0x0014


	//----- nvinfo : EIATTR_PARAM_CBANK
	.align		4
        /*005c*/ 	.byte	0x04, 0x0a
        /*005e*/ 	.short	(.L_21 - .L_20)
	.align		4
.L_20:
        /*0060*/ 	.word	index@(.nv.constant0.triton_poi_fused_convolution_78)
        /*0064*/ 	.short	0x0210
        /*0066*/ 	.short	0x0014


	//----- nvinfo : EIATTR_SW_WAR
	.align		4
.L_21:
        /*0068*/ 	.byte	0x04, 0x36
        /*006a*/ 	.short	(.L_23 - .L_22)
.L_22:
        /*006c*/ 	.word	0x00000008
.L_23:


//--------------------- .nv.callgraph             --------------------------
	.section	.nv.callgraph,"",@"SHT_CUDA_CALLGRAPH"
	.align	4
	.sectionentsize	8
	.align		4
        /*0000*/ 	.word	0x00000000
	.align		4
        /*0004*/ 	.word	0xffffffff
	.align		4
        /*0008*/ 	.word	0x00000000
	.align		4
        /*000c*/ 	.word	0xfffffffe
	.align		4
        /*0010*/ 	.word	0x00000000
	.align		4
        /*0014*/ 	.word	0xfffffffd
	.align		4
        /*0018*/ 	.word	0x00000000
	.align		4
        /*001c*/ 	.word	0xfffffffc


//--------------------- .text.triton_poi_fused_convolution_78 --------------------------
	.section	.text.triton_poi_fused_convolution_78,"ax",@progbits
	.align	128
        .global         triton_poi_fused_convolution_78
        .type           triton_poi_fused_convolution_78,@function
        .size           triton_poi_fused_convolution_78,(.L_x_1 - triton_poi_fused_convolution_78)
        .other          triton_poi_fused_convolution_78,@"STO_CUDA_ENTRY STV_DEFAULT"
triton_poi_fused_convolution_78:
.text.triton_poi_fused_convolution_78:
[----:B------:R-:W-:Y:S01]  /*0000*/  LDC R1, c[0x0][0x28] ;  /* 0x00000a00ff017b82 */ /* 0x000fe20000000800 */
[----:B------:R-:W1:Y:S07]  /*0010*/  S2R R0, SR_TID.X ;  /* 0x0000000000007919 */ /* 0x000e6e0000002100 */
[----:B------:R-:W2:Y:S01]  /*0020*/  LDC.64 R4, c[0x0][0x218] ;  /* 0x00008600ff047b82 */ /* 0x000ea20000000a00 */
[----:B------:R-:W-:Y:S01]  /*0030*/  ULDC.64 UR4, c[0x0][0x208] ;  /* 0x0000820000047ab9 */ /* 0x000fe20000000a00 */
[----:B------:R-:W3:Y:S06]  /*0040*/  S2R R7, SR_CTAID.X ;  /* 0x0000000000077919 */ /* 0x000eec0000002500 */
[----:B------:R-:W4:Y:S01]  /*0050*/  LDC.64 R2, c[0x0][0x210] ;  /* 0x00008400ff027b82 */ /* 0x000f220000000a00 */
[----:B-1----:R-:W-:Y:S01]  /*0060*/  IMAD.SHL.U32 R0, R0, 0x2, RZ ;  /* 0x0000000200007824 */ /* 0x002fe200078e00ff */
[----:B---3--:R-:W-:-:S04]  /*0070*/  SHF.R.S32.HI R6, RZ, 0x17, R7 ;  /* 0x00000017ff067819 */ /* 0x008fc80000011407 */
[----:B------:R-:W-:Y:S02]  /*0080*/  LOP3.LUT R0, R0, 0xfe, RZ, 0xc0, !PT ;  /* 0x000000fe00007812 */ /* 0x000fe400078ec0ff */
[----:B------:R-:W-:-:S03]  /*0090*/  SGXT R6, R6, 0x1 ;  /* 0x000000010606781a */ /* 0x000fc60000000200 */
[----:B------:R-:W-:-:S04]  /*00a0*/  IMAD R7, R7, 0x100, R0 ;  /* 0x0000010007077824 */ /* 0x000fc800078e0200 */
[----:B----4-:R-:W-:Y:S01]  /*00b0*/  IMAD.WIDE R2, R7, 0x4, R2 ;  /* 0x0000000407027825 */ /* 0x010fe200078e0202 */
[----:B------:R-:W-:-:S04]  /*00c0*/  LEA.HI R6, R6, R7, RZ, 0x4 ;  /* 0x0000000706067211 */ /* 0x000fc800078f20ff */
[--C-:B------:R-:W-:Y:S02]  /*00d0*/  SHF.R.S32.HI R0, RZ, 0x4, R6.reuse ;  /* 0x00000004ff007819 */ /* 0x100fe40000011406 */
[----:B------:R-:W-:Y:S02]  /*00e0*/  SHF.R.S32.HI R9, RZ, 0x1f, R6 ;  /* 0x0000001fff097819 */ /* 0x000fe40000011406 */
[----:B------:R-:W3:Y:S02]  /*00f0*/  LDG.E.64 R6, desc[UR4][R2.64] ;  /* 0x0000000402067981 */ /* 0x000ee4000c1e1b00 */
[----:B------:R-:W-:-:S04]  /*0100*/  LEA.HI R9, R9, R0, RZ, 0x8 ;  /* 0x0000000009097211 */ /* 0x000fc800078f40ff */
[----:B------:R-:W-:-:S05]  /*0110*/  LOP3.LUT R9, R9, 0xffffff00, RZ, 0xc0, !PT ;  /* 0xffffff0009097812 */ /* 0x000fca00078ec0ff */
[----:B------:R-:W-:-:S04]  /*0120*/  IMAD.IADD R9, R0, 0x1, -R9 ;  /* 0x0000000100097824 */ /* 0x000fc800078e0a09 */
[----:B--2---:R-:W-:-:S06]  /*0130*/  IMAD.WIDE R4, R9, 0x4, R4 ;  /* 0x0000000409047825 */ /* 0x004fcc00078e0204 */
[----:B------:R-:W3:Y:S02]  /*0140*/  LDG.E.EL R4, desc[UR4][R4.64] ;  /* 0x0000000404047981 */ /* 0x000ee4000c2e1900 */
[--C-:B---3--:R-:W-:Y:S01]  /*0150*/  FADD R6, R6, R4.reuse ;  /* 0x0000000406067221 */ /* 0x108fe20000000000 */
[----:B------:R-:W-:-:S05]  /*0160*/  FADD R7, R7, R4 ;  /* 0x0000000407077221 */ /* 0x000fca0000000000 */
[----:B------:R-:W-:Y:S01]  /*0170*/  STG.E.64 desc[UR4][R2.64], R6 ;  /* 0x0000000602007986 */ /* 0x000fe2000c101b04 */
[----:B------:R-:W-:Y:S05]  /*0180*/  EXIT ;  /* 0x000000000000794d */ /* 0x000fea0003800000 */
.L_x_0:
[----:B------:R-:W-:-:S00]  /*0190*/  BRA `(.L_x_0) ;  /* 0xfffffffc00fc7947 */ /* 0x000fc0000383ffff */
[----:B------:R-:W-:-:S00]  /*01a0*/  NOP ;  /* 0x0000000000007918 */ /* 0x000fc00000000000 */
        /* <DEDUP_REMOVED lines=13> */
.L_x_1:


//--------------------- .nv.constant0.triton_poi_fused_convolution_78 --------------------------
	.section	.nv.constant0.triton_poi_fused_convolution_78,"a",@progbits
	.sectionflags	@""
	.align	4
.nv.constant0.triton_poi_fused_convolution_78:
	.zero		548
